//
// Generated by NVIDIA NVVM Compiler
//
// Compiler Build ID: CL-36424714
// Cuda compilation tools, release 13.0, V13.0.88
// Based on NVVM 20.0.0
//

.version 9.0
.target sm_100
.address_size 64

	// .globl	_Z7vecSumPPiS_i
// _ZZ7vecSumPPiS_iE3tmp has been demoted

.visible .entry _Z7vecSumPPiS_i(
	.param .u64 .ptr .align 1 _Z7vecSumPPiS_i_param_0,
	.param .u64 .ptr .align 1 _Z7vecSumPPiS_i_param_1,
	.param .u32 _Z7vecSumPPiS_i_param_2
)
{
	.reg .pred 	%p<6>;
	.reg .b32 	%r<19>;
	.reg .b64 	%rd<17>;
	// demoted variable
	.shared .align 4 .b8 _ZZ7vecSumPPiS_iE3tmp[4096];
	ld.param.u64 	%rd6, [_Z7vecSumPPiS_i_param_0];
	ld.param.u64 	%rd7, [_Z7vecSumPPiS_i_param_1];
	ld.param.s32 	%rd8, [_Z7vecSumPPiS_i_param_2];
	mov.u32 	%r4, %tid.x;
	cvt.u64.u32 	%rd1, %r4;
	mov.u32 	%r1, %ntid.x;
	mov.u32 	%r2, %ctaid.x;
	mul.lo.s32 	%r5, %r1, %r2;
	cvt.u64.u32 	%rd9, %r5;
	add.s64 	%rd2, %rd9, %rd1;
	setp.ge.u64 	%p1, %rd2, %rd8;
	shl.b32 	%r6, %r4, 2;
	mov.u32 	%r7, _ZZ7vecSumPPiS_iE3tmp;
	add.s32 	%r3, %r7, %r6;
	@%p1 bra 	$L__BB0_2;
	cvta.to.global.u64 	%rd10, %rd6;
	shl.b64 	%rd11, %rd2, 2;
	add.s64 	%rd12, %rd10, %rd11;
	ld.global.u32 	%r9, [%rd12];
	st.shared.u32 	[%r3], %r9;
	bra.uni 	$L__BB0_3;
$L__BB0_2:
	mov.b32 	%r8, 0;
	st.shared.u32 	[%r3], %r8;
$L__BB0_3:
	bar.sync 	0;
	setp.lt.u32 	%p2, %r1, 2;
	@%p2 bra 	$L__BB0_8;
	shr.u32 	%r10, %r1, 1;
	cvt.u64.u32 	%rd16, %r10;
$L__BB0_5:
	setp.le.u64 	%p3, %rd16, %rd1;
	@%p3 bra 	$L__BB0_7;
	cvt.u32.u64 	%r11, %rd16;
	shl.b32 	%r12, %r11, 2;
	add.s32 	%r13, %r3, %r12;
	ld.shared.u32 	%r14, [%r13];
	ld.shared.u32 	%r15, [%r3];
	add.s32 	%r16, %r15, %r14;
	st.shared.u32 	[%r3], %r16;
$L__BB0_7:
	bar.sync 	0;
	shr.u64 	%rd5, %rd16, 1;
	setp.gt.u64 	%p4, %rd16, 1;
	mov.u64 	%rd16, %rd5;
	@%p4 bra 	$L__BB0_5;
$L__BB0_8:
	cvt.u32.u64 	%r17, %rd1;
	bar.sync 	0;
	setp.ne.s32 	%p5, %r17, 0;
	@%p5 bra 	$L__BB0_10;
	ld.shared.u32 	%r18, [_ZZ7vecSumPPiS_iE3tmp];
	cvta.to.global.u64 	%rd13, %rd7;
	mul.wide.u32 	%rd14, %r2, 4;
	add.s64 	%rd15, %rd13, %rd14;
	st.global.u32 	[%rd15], %r18;
$L__BB0_10:
	ret;

}


// ===== COMPILED SASS (sm_100) =====

	.target	sm_100

	.elftype	@"ET_EXEC"


//--------------------- .note.nv.tkinfo           --------------------------
	.section	.note.nv.tkinfo,"",@"SHT_NOTE"
	.sectionflags	@"SHF_NOTE_NV_TKINFO"
	.tkinfo
        /*0018*/ 	.word	0x00000002
        /*0030*/ 	.string	""
        /*0030*/ 	.string	"ptxas"
        /*0030*/ 	.string	"Cuda compilation tools, release 13.0, V13.0.88"
        /*0030*/ 	.string	"Build cuda_13.0.r13.0/compiler.36424714_0"
        /*0030*/ 	.string	"-arch sm_100 -m 64 "



//--------------------- .note.nv.cuinfo           --------------------------
	.section	.note.nv.cuinfo,"",@"SHT_NOTE"
	.sectionflags	@"SHF_NOTE_NV_CUINFO"
        /*0018*/ 	.short	0x0002
        /*001a*/ 	.short	0x0064
        /*001c*/ 	.short	0x0082
	.zero		2


//--------------------- .nv.info                  --------------------------
	.section	.nv.info,"",@"SHT_CUDA_INFO"
	.align	4


	//----- nvinfo : EIATTR_REGCOUNT
	.align		4
        /*0000*/ 	.byte	0x04, 0x2f
        /*0002*/ 	.short	(.L_1 - .L_0)
	.align		4
.L_0:
        /*0004*/ 	.word	index@(_Z7vecSumPPiS_i)
        /*0008*/ 	.word	0x0000000c


	//----- nvinfo : EIATTR_FRAME_SIZE
	.align		4
.L_1:
        /*000c*/ 	.byte	0x04, 0x11
        /*000e*/ 	.short	(.L_3 - .L_2)
	.align		4
.L_2:
        /*0010*/ 	.word	index@(_Z7vecSumPPiS_i)
        /*0014*/ 	.word	0x00000000


	//----- nvinfo : EIATTR_MIN_STACK_SIZE
	.align		4
.L_3:
        /*0018*/ 	.byte	0x04, 0x12
        /*001a*/ 	.short	(.L_5 - .L_4)
	.align		4
.L_4:
        /*001c*/ 	.word	index@(_Z7vecSumPPiS_i)
        /*0020*/ 	.word	0x00000000
.L_5:


//--------------------- .nv.compat                --------------------------
	.section	.nv.compat,"",@"SHT_CUDA_COMPAT_INFO"
	.align	4
        /*0000*/ 	.byte	0x02, 0x09, 0x00, 0x00, 0x02, 0x02, 0x01, 0x00, 0x02, 0x05, 0x05, 0x00, 0x03, 0x07, 0x01, 0x01
        /*0010*/ 	.byte	0x02, 0x03, 0x00, 0x00, 0x02, 0x06, 0x01, 0x00, 0x04, 0x0b, 0x08, 0x00, 0x09, 0x00, 0x00, 0x00
        /*0020*/ 	.byte	0x00, 0x00, 0x00, 0x00


//--------------------- .nv.info._Z7vecSumPPiS_i  --------------------------
	.section	.nv.info._Z7vecSumPPiS_i,"",@"SHT_CUDA_INFO"
	.sectionflags	@""
	.align	4


	//----- nvinfo : EIATTR_CUDA_API_VERSION
	.align		4
        /*0000*/ 	.byte	0x04, 0x37
        /*0002*/ 	.short	(.L_7 - .L_6)
.L_6:
        /*0004*/ 	.word	0x00000082


	//----- nvinfo : EIATTR_KPARAM_INFO
	.align		4
.L_7:
        /*0008*/ 	.byte	0x04, 0x17
        /*000a*/ 	.short	(.L_9 - .L_8)
.L_8:
        /*000c*/ 	.word	0x00000000
        /*0010*/ 	.short	0x0002
        /*0012*/ 	.short	0x0010
        /*0014*/ 	.byte	0x00, 0xf0, 0x11, 0x00


	//----- nvinfo : EIATTR_KPARAM_INFO
	.align		4
.L_9:
        /*0018*/ 	.byte	0x04, 0x17
        /*001a*/ 	.short	(.L_11 - .L_10)
.L_10:
        /*001c*/ 	.word	0x00000000
        /*0020*/ 	.short	0x0001
        /*0022*/ 	.short	0x0008
        /*0024*/ 	.byte	0x00, 0xf5, 0x21, 0x00


	//----- nvinfo : EIATTR_KPARAM_INFO
	.align		4
.L_11:
        /*0028*/ 	.byte	0x04, 0x17
        /*002a*/ 	.short	(.L_13 - .L_12)
.L_12:
        /*002c*/ 	.word	0x00000000
        /*0030*/ 	.short	0x0000
        /*0032*/ 	.short	0x0000
        /*0034*/ 	.byte	0x00, 0xf5, 0x21, 0x00


	//----- nvinfo : EIATTR_SPARSE_MMA_MASK
	.align		4
.L_13:
        /*0038*/ 	.byte	0x03, 0x50
        /*003a*/ 	.short	0x0000


	//----- nvinfo : EIATTR_MAXREG_COUNT
	.align		4
        /*003c*/ 	.byte	0x03, 0x1b
        /*003e*/ 	.short	0x00ff


	//----- nvinfo : EIATTR_NUM_BARRIERS
	.align		4
        /*0040*/ 	.byte	0x02, 0x4c
        /*0042*/ 	.byte	0x01
	.zero		1


	//----- nvinfo : EIATTR_MERCURY_ISA_VERSION
	.align		4
        /*0044*/ 	.byte	0x03, 0x5f
        /*0046*/ 	.short	0x0101


	//----- nvinfo : EIATTR_VRC_CTA_INIT_COUNT
	.align		4
        /*0048*/ 	.byte	0x02, 0x4a
	.zero		1
	.zero		1


	//----- nvinfo : EIATTR_EXIT_INSTR_OFFSETS
	.align		4
        /*004c*/ 	.byte	0x04, 0x1c
        /*004e*/ 	.short	(.L_15 - .L_14)


	//   ....[0]....
.L_14:
        /*0050*/ 	.word	0x000002c0


	//   ....[1]....
        /*0054*/ 	.word	0x00000340


	//----- nvinfo : EIATTR_CBANK_PARAM_SIZE
	.align		4
.L_15:
        /*0058*/ 	.byte	0x03, 0x19
        /*005a*/ 	.short	0x0014


	//----- nvinfo : EIATTR_PARAM_CBANK
	.align		4
        /*005c*/ 	.byte	0x04, 0x0a
        /*005e*/ 	.short	(.L_17 - .L_16)
	.align		4
.L_16:
        /*0060*/ 	.word	index@(.nv.constant0._Z7vecSumPPiS_i)
        /*0064*/ 	.short	0x0380
        /*0066*/ 	.short	0x0014


	//----- nvinfo : EIATTR_SW_WAR
	.align		4
.L_17:
        /*0068*/ 	.byte	0x04, 0x36
        /*006a*/ 	.short	(.L_19 - .L_18)
.L_18:
        /*006c*/ 	.word	0x00000008
.L_19:


//--------------------- .nv.callgraph             --------------------------
	.section	.nv.callgraph,"",@"SHT_CUDA_CALLGRAPH"
	.align	4
	.sectionentsize	8
	.align		4
        /*0000*/ 	.word	0x00000000
	.align		4
        /*0004*/ 	.word	0xffffffff
	.align		4
        /*0008*/ 	.word	0x00000000
	.align		4
        /*000c*/ 	.word	0xfffffffe
	.align		4
        /*0010*/ 	.word	0x00000000
	.align		4
        /*0014*/ 	.word	0xfffffffd
	.align		4
        /*0018*/ 	.word	0x00000000
	.align		4
        /*001c*/ 	.word	0xfffffffc


//--------------------- .text._Z7vecSumPPiS_i     --------------------------
	.section	.text._Z7vecSumPPiS_i,"ax",@progbits
	.align	128
        .global         _Z7vecSumPPiS_i
        .type           _Z7vecSumPPiS_i,@function
        .size           _Z7vecSumPPiS_i,(.L_x_3 - _Z7vecSumPPiS_i)
        .other          _Z7vecSumPPiS_i,@"STO_CUDA_ENTRY STV_DEFAULT"
_Z7vecSumPPiS_i:
.text._Z7vecSumPPiS_i:
[----:B------:R-:W-:Y:S01]  /*0000*/  LDC R1, c[0x0][0x37c] ;  /* 0x0000df00ff017b82 */ /* 0x000fe20000000800 */
[----:B------:R-:W0:Y:S01]  /*0010*/  S2R R7, SR_CTAID.X ;  /* 0x0000000000077919 */ /* 0x000e220000002500 */
[----:B------:R-:W0:Y:S01]  /*0020*/  LDCU UR6, c[0x0][0x360] ;  /* 0x00006c00ff0677ac */ /* 0x000e220008000800 */
[----:B------:R-:W1:Y:S01]  /*0030*/  S2R R4, SR_TID.X ;  /* 0x0000000000047919 */ /* 0x000e620000002100 */
[----:B------:R-:W2:Y:S01]  /*0040*/  LDCU UR5, c[0x0][0x390] ;  /* 0x00007200ff0577ac */ /* 0x000ea20008000800 */
[----:B------:R-:W3:Y:S01]  /*0050*/  LDCU.64 UR8, c[0x0][0x358] ;  /* 0x00006b00ff0877ac */ /* 0x000ee20008000a00 */
[----:B--2---:R-:W-:Y:S01]  /*0060*/  USHF.R.S32.HI UR4, URZ, 0x1f, UR5 ;  /* 0x0000001fff047899 */ /* 0x004fe20008011405 */
[----:B0-----:R-:W-:-:S05]  /*0070*/  IMAD R3, R7, UR6, RZ ;  /* 0x0000000607037c24 */ /* 0x001fca000f8e02ff */
[----:B-1----:R-:W-:-:S04]  /*0080*/  IADD3 R0, P1, PT, R3, R4, RZ ;  /* 0x0000000403007210 */ /* 0x002fc80007f3e0ff */
[----:B------:R-:W-:Y:S01]  /*0090*/  ISETP.GE.U32.AND P0, PT, R0, UR5, PT ;  /* 0x0000000500007c0c */ /* 0x000fe2000bf06070 */
[----:B------:R-:W-:-:S05]  /*00a0*/  IMAD.X R3, RZ, RZ, RZ, P1 ;  /* 0x000000ffff037224 */ /* 0x000fca00008e06ff */
[----:B------:R-:W-:-:S13]  /*00b0*/  ISETP.GE.U32.AND.EX P0, PT, R3, UR4, PT, P0 ;  /* 0x0000000403007c0c */ /* 0x000fda000bf06100 */
[----:B------:R-:W0:Y:S02]  /*00c0*/  @!P0 LDC.64 R8, c[0x0][0x380] ;  /* 0x0000e000ff088b82 */ /* 0x000e240000000a00 */
[----:B0-----:R-:W-:-:S04]  /*00d0*/  @!P0 LEA R2, P1, R0, R8, 0x2 ;  /* 0x0000000800028211 */ /* 0x001fc800078210ff */
[----:B------:R-:W-:-:S06]  /*00e0*/  @!P0 LEA.HI.X R3, R0, R9, R3, 0x2, P1 ;  /* 0x0000000900038211 */ /* 0x000fcc00008f1403 */
[----:B---3--:R-:W2:Y:S01]  /*00f0*/  @!P0 LDG.E R3, desc[UR8][R2.64] ;  /* 0x0000000802038981 */ /* 0x008ea2000c1e1900 */
[----:B------:R-:W0:Y:S01]  /*0100*/  S2UR UR5, SR_CgaCtaId ;  /* 0x00000000000579c3 */ /* 0x000e220000008800 */
[----:B------:R-:W-:Y:S01]  /*0110*/  UMOV UR4, 0x400 ;  /* 0x0000040000047882 */ /* 0x000fe20000000000 */
[----:B------:R-:W-:Y:S01]  /*0120*/  UISETP.GE.U32.AND UP0, UPT, UR6, 0x2, UPT ;  /* 0x000000020600788c */ /* 0x000fe2000bf06070 */
[----:B------:R-:W-:Y:S01]  /*0130*/  ISETP.NE.AND P1, PT, R4, RZ, PT ;  /* 0x000000ff0400720c */ /* 0x000fe20003f25270 */
[----:B0-----:R-:W-:-:S06]  /*0140*/  ULEA UR4, UR5, UR4, 0x18 ;  /* 0x0000000405047291 */ /* 0x001fcc000f8ec0ff */
[----:B------:R-:W-:-:S05]  /*0150*/  LEA R0, R4, UR4, 0x2 ;  /* 0x0000000404007c11 */ /* 0x000fca000f8e10ff */
[----:B--2---:R0:W-:Y:S04]  /*0160*/  @!P0 STS [R0], R3 ;  /* 0x0000000300008388 */ /* 0x0041e80000000800 */
[----:B------:R0:W-:Y:S01]  /*0170*/  @P0 STS [R0], RZ ;  /* 0x000000ff00000388 */ /* 0x0001e20000000800 */
[----:B------:R-:W-:Y:S06]  /*0180*/  BAR.SYNC.DEFER_BLOCKING 0x0 ;  /* 0x0000000000007b1d */ /* 0x000fec0000010000 */
[----:B------:R-:W-:Y:S05]  /*0190*/  BRA.U !UP0, `(.L_x_0) ;  /* 0x0000000108447547 */ /* 0x000fea000b800000 */
[----:B------:R-:W-:Y:S01]  /*01a0*/  USHF.R.U32.HI UR4, URZ, 0x1, UR6 ;  /* 0x00000001ff047899 */ /* 0x000fe20008011606 */
[----:B------:R-:W-:-:S05]  /*01b0*/  IMAD.MOV.U32 R8, RZ, RZ, RZ ;  /* 0x000000ffff087224 */ /* 0x000fca00078e00ff */
[----:B------:R-:W-:-:S07]  /*01c0*/  IMAD.U32 R5, RZ, RZ, UR4 ;  /* 0x00000004ff057e24 */ /* 0x000fce000f8e00ff */
.L_x_1:
[----:B------:R-:W-:Y:S02]  /*01d0*/  ISETP.GT.U32.AND P0, PT, R5, R4, PT ;  /* 0x000000040500720c */ /* 0x000fe40003f04070 */
[----:B------:R-:W-:Y:S02]  /*01e0*/  SHF.R.U32.HI R6, RZ, 0x1, R8 ;  /* 0x00000001ff067819 */ /* 0x000fe40000011608 */
[----:B------:R-:W-:-:S13]  /*01f0*/  ISETP.GT.U32.AND.EX P0, PT, R8, RZ, PT, P0 ;  /* 0x000000ff0800720c */ /* 0x000fda0003f04100 */
[----:B------:R-:W-:Y:S01]  /*0200*/  @P0 IMAD R2, R5, 0x4, R0 ;  /* 0x0000000405020824 */ /* 0x000fe200078e0200 */
[----:B0-----:R-:W-:Y:S05]  /*0210*/  @P0 LDS R3, [R0] ;  /* 0x0000000000030984 */ /* 0x001fea0000000800 */
[----:B------:R-:W0:Y:S02]  /*0220*/  @P0 LDS R2, [R2] ;  /* 0x0000000002020984 */ /* 0x000e240000000800 */
[----:B0-----:R-:W-:-:S05]  /*0230*/  @P0 IMAD.IADD R3, R2, 0x1, R3 ;  /* 0x0000000102030824 */ /* 0x001fca00078e0203 */
[----:B------:R1:W-:Y:S01]  /*0240*/  @P0 STS [R0], R3 ;  /* 0x0000000300000388 */ /* 0x0003e20000000800 */
[----:B------:R-:W-:Y:S01]  /*0250*/  BAR.SYNC.DEFER_BLOCKING 0x0 ;  /* 0x0000000000007b1d */ /* 0x000fe20000010000 */
[C---:B------:R-:W-:Y:S02]  /*0260*/  ISETP.GT.U32.AND P0, PT, R5.reuse, 0x1, PT ;  /* 0x000000010500780c */ /* 0x040fe40003f04070 */
[----:B------:R-:W-:Y:S02]  /*0270*/  SHF.R.U64 R5, R5, 0x1, R8 ;  /* 0x0000000105057819 */ /* 0x000fe40000001208 */
[----:B------:R-:W-:Y:S01]  /*0280*/  ISETP.GT.U32.AND.EX P0, PT, R8, RZ, PT, P0 ;  /* 0x000000ff0800720c */ /* 0x000fe20003f04100 */
[----:B------:R-:W-:-:S12]  /*0290*/  IMAD.MOV.U32 R8, RZ, RZ, R6 ;  /* 0x000000ffff087224 */ /* 0x000fd800078e0006 */
[----:B-1----:R-:W-:Y:S05]  /*02a0*/  @P0 BRA `(.L_x_1) ;  /* 0xfffffffc00c80947 */ /* 0x002fea000383ffff */
.L_x_0:
[----:B------:R-:W-:Y:S06]  /*02b0*/  BAR.SYNC.DEFER_BLOCKING 0x0 ;  /* 0x0000000000007b1d */ /* 0x000fec0000010000 */
[----:B------:R-:W-:Y:S05]  /*02c0*/  @P1 EXIT ;  /* 0x000000000000194d */ /* 0x000fea0003800000 */
[----:B------:R-:W1:Y:S01]  /*02d0*/  S2UR UR5, SR_CgaCtaId ;  /* 0x00000000000579c3 */ /* 0x000e620000008800 */
[----:B------:R-:W-:-:S07]  /*02e0*/  UMOV UR4, 0x400 ;  /* 0x0000040000047882 */ /* 0x000fce0000000000 */
[----:B0-----:R-:W0:Y:S01]  /*02f0*/  LDC.64 R2, c[0x0][0x388] ;  /* 0x0000e200ff027b82 */ /* 0x001e220000000a00 */
[----:B-1----:R-:W-:Y:S01]  /*0300*/  ULEA UR4, UR5, UR4, 0x18 ;  /* 0x0000000405047291 */ /* 0x002fe2000f8ec0ff */
[----:B0-----:R-:W-:-:S08]  /*0310*/  IMAD.WIDE.U32 R2, R7, 0x4, R2 ;  /* 0x0000000407027825 */ /* 0x001fd000078e0002 */
[----:B------:R-:W0:Y:S04]  /*0320*/  LDS R5, [UR4] ;  /* 0x00000004ff057984 */ /* 0x000e280008000800 */
[----:B0-----:R-:W-:Y:S01]  /*0330*/  STG.E desc[UR8][R2.64], R5 ;  /* 0x0000000502007986 */ /* 0x001fe2000c101908 */
[----:B------:R-:W-:Y:S05]  /*0340*/  EXIT ;  /* 0x000000000000794d */ /* 0x000fea0003800000 */
.L_x_2:
[----:B------:R-:W-:-:S00]  /*0350*/  BRA `(.L_x_2) ;  /* 0xfffffffc00fc7947 */ /* 0x000fc0000383ffff */
[----:B------:R-:W-:-:S00]  /*0360*/  NOP ;  /* 0x0000000000007918 */ /* 0x000fc00000000000 */
        /* <DEDUP_REMOVED lines=9> */
.L_x_3:


//--------------------- .nv.shared._Z7vecSumPPiS_i --------------------------
	.section	.nv.shared._Z7vecSumPPiS_i,"aw",@nobits
	.sectionflags	@""
	.align	4
.nv.shared._Z7vecSumPPiS_i:
	.zero		5120


//--------------------- .nv.shared.reserved.0     --------------------------
	.section	.nv.shared.reserved.0,"aw",@nobits
	.weak		__nv_reservedSMEM_offset_0_alias
	.size		__nv_reservedSMEM_offset_0_alias, 0, 64
	.other		__nv_reservedSMEM_offset_0_alias,@"STO_CUDA_RESERVED_SHARED STV_DEFAULT"
__nv_reservedSMEM_offset_0_alias:
	.zero		0
	.zero		64


//--------------------- .nv.constant0._Z7vecSumPPiS_i --------------------------
	.section	.nv.constant0._Z7vecSumPPiS_i,"a",@progbits
	.sectionflags	@""
	.align	4
.nv.constant0._Z7vecSumPPiS_i:
	.zero		916


//--------------------- SYMBOLS --------------------------

	.type		.nv.reservedSmem.offset0,@object
	.size		.nv.reservedSmem.offset0,0x4
	.type		.nv.reservedSmem.cap,@object
	.size		.nv.reservedSmem.cap,0x4
